//
// Generated by NVIDIA NVVM Compiler
//
// Compiler Build ID: CL-36424714
// Cuda compilation tools, release 13.0, V13.0.88
// Based on NVVM 20.0.0
//

.version 9.0
.target sm_100
.address_size 64

	// .globl	_Z20matrixFactorMultiplyPfiii
.const .align 4 .b8 const_factors[40];

.visible .entry _Z20matrixFactorMultiplyPfiii(
	.param .u64 .ptr .align 1 _Z20matrixFactorMultiplyPfiii_param_0,
	.param .u32 _Z20matrixFactorMultiplyPfiii_param_1,
	.param .u32 _Z20matrixFactorMultiplyPfiii_param_2,
	.param .u32 _Z20matrixFactorMultiplyPfiii_param_3
)
{
	.reg .pred 	%p<11>;
	.reg .b32 	%r<26>;
	.reg .b32 	%f<54>;
	.reg .b64 	%rd<19>;

	ld.param.u64 	%rd4, [_Z20matrixFactorMultiplyPfiii_param_0];
	ld.param.u32 	%r14, [_Z20matrixFactorMultiplyPfiii_param_1];
	ld.param.u32 	%r15, [_Z20matrixFactorMultiplyPfiii_param_2];
	ld.param.u32 	%r13, [_Z20matrixFactorMultiplyPfiii_param_3];
	mov.u32 	%r16, %ctaid.x;
	mov.u32 	%r17, %ntid.x;
	mov.u32 	%r18, %tid.x;
	mad.lo.s32 	%r1, %r16, %r17, %r18;
	mul.lo.s32 	%r19, %r15, %r14;
	setp.ge.s32 	%p1, %r1, %r19;
	@%p1 bra 	$L__BB0_14;
	cvta.to.global.u64 	%rd5, %rd4;
	setp.lt.s32 	%p2, %r13, 1;
	mul.wide.s32 	%rd6, %r1, 4;
	add.s64 	%rd1, %rd5, %rd6;
	mov.f32 	%f53, 0f00000000;
	@%p2 bra 	$L__BB0_13;
	ld.global.f32 	%f1, [%rd1];
	and.b32  	%r2, %r13, 7;
	setp.lt.u32 	%p3, %r13, 8;
	mov.f32 	%f53, 0f00000000;
	mov.b32 	%r24, 0;
	@%p3 bra 	$L__BB0_5;
	and.b32  	%r24, %r13, 2147483640;
	mov.u64 	%rd8, const_factors;
	add.s64 	%rd18, %rd8, 16;
	neg.s32 	%r22, %r24;
	mov.f32 	%f53, 0f00000000;
$L__BB0_4:
	.pragma "nounroll";
	ld.const.f32 	%f18, [%rd18+-16];
	fma.rn.f32 	%f19, %f1, %f18, %f53;
	ld.const.f32 	%f20, [%rd18+-12];
	fma.rn.f32 	%f21, %f1, %f20, %f19;
	ld.const.f32 	%f22, [%rd18+-8];
	fma.rn.f32 	%f23, %f1, %f22, %f21;
	ld.const.f32 	%f24, [%rd18+-4];
	fma.rn.f32 	%f25, %f1, %f24, %f23;
	ld.const.f32 	%f26, [%rd18];
	fma.rn.f32 	%f27, %f1, %f26, %f25;
	ld.const.f32 	%f28, [%rd18+4];
	fma.rn.f32 	%f29, %f1, %f28, %f27;
	ld.const.f32 	%f30, [%rd18+8];
	fma.rn.f32 	%f31, %f1, %f30, %f29;
	ld.const.f32 	%f32, [%rd18+12];
	fma.rn.f32 	%f53, %f1, %f32, %f31;
	add.s32 	%r22, %r22, 8;
	add.s64 	%rd18, %rd18, 32;
	setp.ne.s32 	%p4, %r22, 0;
	@%p4 bra 	$L__BB0_4;
$L__BB0_5:
	setp.eq.s32 	%p5, %r2, 0;
	@%p5 bra 	$L__BB0_13;
	and.b32  	%r8, %r13, 3;
	setp.lt.u32 	%p6, %r2, 4;
	@%p6 bra 	$L__BB0_8;
	mul.wide.u32 	%rd9, %r24, 4;
	mov.u64 	%rd10, const_factors;
	add.s64 	%rd11, %rd10, %rd9;
	ld.const.f32 	%f34, [%rd11];
	fma.rn.f32 	%f35, %f1, %f34, %f53;
	ld.const.f32 	%f36, [%rd11+4];
	fma.rn.f32 	%f37, %f1, %f36, %f35;
	ld.const.f32 	%f38, [%rd11+8];
	fma.rn.f32 	%f39, %f1, %f38, %f37;
	ld.const.f32 	%f40, [%rd11+12];
	fma.rn.f32 	%f53, %f1, %f40, %f39;
	add.s32 	%r24, %r24, 4;
$L__BB0_8:
	setp.eq.s32 	%p7, %r8, 0;
	@%p7 bra 	$L__BB0_13;
	setp.eq.s32 	%p8, %r8, 1;
	@%p8 bra 	$L__BB0_11;
	mul.wide.u32 	%rd12, %r24, 4;
	mov.u64 	%rd13, const_factors;
	add.s64 	%rd14, %rd13, %rd12;
	ld.const.f32 	%f42, [%rd14];
	fma.rn.f32 	%f43, %f1, %f42, %f53;
	ld.const.f32 	%f44, [%rd14+4];
	fma.rn.f32 	%f53, %f1, %f44, %f43;
	add.s32 	%r24, %r24, 2;
$L__BB0_11:
	and.b32  	%r21, %r13, 1;
	setp.eq.b32 	%p9, %r21, 1;
	not.pred 	%p10, %p9;
	@%p10 bra 	$L__BB0_13;
	mul.wide.u32 	%rd15, %r24, 4;
	mov.u64 	%rd16, const_factors;
	add.s64 	%rd17, %rd16, %rd15;
	ld.const.f32 	%f45, [%rd17];
	fma.rn.f32 	%f53, %f1, %f45, %f53;
$L__BB0_13:
	st.global.f32 	[%rd1], %f53;
$L__BB0_14:
	ret;

}


// ===== COMPILED SASS (sm_100) =====

	.target	sm_100

	.elftype	@"ET_EXEC"


//--------------------- .note.nv.tkinfo           --------------------------
	.section	.note.nv.tkinfo,"",@"SHT_NOTE"
	.sectionflags	@"SHF_NOTE_NV_TKINFO"
	.tkinfo
        /*0018*/ 	.word	0x00000002
        /*0030*/ 	.string	""
        /*0030*/ 	.string	"ptxas"
        /*0030*/ 	.string	"Cuda compilation tools, release 13.0, V13.0.88"
        /*0030*/ 	.string	"Build cuda_13.0.r13.0/compiler.36424714_0"
        /*0030*/ 	.string	"-arch sm_100 -m 64 "



//--------------------- .note.nv.cuinfo           --------------------------
	.section	.note.nv.cuinfo,"",@"SHT_NOTE"
	.sectionflags	@"SHF_NOTE_NV_CUINFO"
        /*0018*/ 	.short	0x0002
        /*001a*/ 	.short	0x0064
        /*001c*/ 	.short	0x0082
	.zero		2


//--------------------- .nv.info                  --------------------------
	.section	.nv.info,"",@"SHT_CUDA_INFO"
	.align	4


	//----- nvinfo : EIATTR_REGCOUNT
	.align		4
        /*0000*/ 	.byte	0x04, 0x2f
        /*0002*/ 	.short	(.L_2 - .L_1)
	.align		4
.L_1:
        /*0004*/ 	.word	index@(_Z20matrixFactorMultiplyPfiii)
        /*0008*/ 	.word	0x0000000f


	//----- nvinfo : EIATTR_FRAME_SIZE
	.align		4
.L_2:
        /*000c*/ 	.byte	0x04, 0x11
        /*000e*/ 	.short	(.L_4 - .L_3)
	.align		4
.L_3:
        /*0010*/ 	.word	index@(_Z20matrixFactorMultiplyPfiii)
        /*0014*/ 	.word	0x00000000


	//----- nvinfo : EIATTR_MIN_STACK_SIZE
	.align		4
.L_4:
        /*0018*/ 	.byte	0x04, 0x12
        /*001a*/ 	.short	(.L_6 - .L_5)
	.align		4
.L_5:
        /*001c*/ 	.word	index@(_Z20matrixFactorMultiplyPfiii)
        /*0020*/ 	.word	0x00000000
.L_6:


//--------------------- .nv.compat                --------------------------
	.section	.nv.compat,"",@"SHT_CUDA_COMPAT_INFO"
	.align	4
        /*0000*/ 	.byte	0x02, 0x09, 0x00, 0x00, 0x02, 0x02, 0x01, 0x00, 0x02, 0x05, 0x05, 0x00, 0x03, 0x07, 0x01, 0x01
        /*0010*/ 	.byte	0x02, 0x03, 0x00, 0x00, 0x02, 0x06, 0x01, 0x00, 0x04, 0x0b, 0x08, 0x00, 0x09, 0x00, 0x00, 0x00
        /*0020*/ 	.byte	0x00, 0x00, 0x00, 0x00


//--------------------- .nv.info._Z20matrixFactorMultiplyPfiii --------------------------
	.section	.nv.info._Z20matrixFactorMultiplyPfiii,"",@"SHT_CUDA_INFO"
	.sectionflags	@""
	.align	4


	//----- nvinfo : EIATTR_CUDA_API_VERSION
	.align		4
        /*0000*/ 	.byte	0x04, 0x37
        /*0002*/ 	.short	(.L_8 - .L_7)
.L_7:
        /*0004*/ 	.word	0x00000082


	//----- nvinfo : EIATTR_KPARAM_INFO
	.align		4
.L_8:
        /*0008*/ 	.byte	0x04, 0x17
        /*000a*/ 	.short	(.L_10 - .L_9)
.L_9:
        /*000c*/ 	.word	0x00000000
        /*0010*/ 	.short	0x0003
        /*0012*/ 	.short	0x0010
        /*0014*/ 	.byte	0x00, 0xf0, 0x11, 0x00


	//----- nvinfo : EIATTR_KPARAM_INFO
	.align		4
.L_10:
        /*0018*/ 	.byte	0x04, 0x17
        /*001a*/ 	.short	(.L_12 - .L_11)
.L_11:
        /*001c*/ 	.word	0x00000000
        /*0020*/ 	.short	0x0002
        /*0022*/ 	.short	0x000c
        /*0024*/ 	.byte	0x00, 0xf0, 0x11, 0x00


	//----- nvinfo : EIATTR_KPARAM_INFO
	.align		4
.L_12:
        /*0028*/ 	.byte	0x04, 0x17
        /*002a*/ 	.short	(.L_14 - .L_13)
.L_13:
        /*002c*/ 	.word	0x00000000
        /*0030*/ 	.short	0x0001
        /*0032*/ 	.short	0x0008
        /*0034*/ 	.byte	0x00, 0xf0, 0x11, 0x00


	//----- nvinfo : EIATTR_KPARAM_INFO
	.align		4
.L_14:
        /*0038*/ 	.byte	0x04, 0x17
        /*003a*/ 	.short	(.L_16 - .L_15)
.L_15:
        /*003c*/ 	.word	0x00000000
        /*0040*/ 	.short	0x0000
        /*0042*/ 	.short	0x0000
        /*0044*/ 	.byte	0x00, 0xf5, 0x21, 0x00


	//----- nvinfo : EIATTR_SPARSE_MMA_MASK
	.align		4
.L_16:
        /*0048*/ 	.byte	0x03, 0x50
        /*004a*/ 	.short	0x0000


	//----- nvinfo : EIATTR_MAXREG_COUNT
	.align		4
        /*004c*/ 	.byte	0x03, 0x1b
        /*004e*/ 	.short	0x00ff


	//----- nvinfo : EIATTR_MERCURY_ISA_VERSION
	.align		4
        /*0050*/ 	.byte	0x03, 0x5f
        /*0052*/ 	.short	0x0101


	//----- nvinfo : EIATTR_VRC_CTA_INIT_COUNT
	.align		4
        /*0054*/ 	.byte	0x02, 0x4a
	.zero		1
	.zero		1


	//----- nvinfo : EIATTR_EXIT_INSTR_OFFSETS
	.align		4
        /*0058*/ 	.byte	0x04, 0x1c
        /*005a*/ 	.short	(.L_18 - .L_17)


	//   ....[0]....
.L_17:
        /*005c*/ 	.word	0x00000080


	//   ....[1]....
        /*0060*/ 	.word	0x00000450


	//----- nvinfo : EIATTR_CBANK_PARAM_SIZE
	.align		4
.L_18:
        /*0064*/ 	.byte	0x03, 0x19
        /*0066*/ 	.short	0x0014


	//----- nvinfo : EIATTR_PARAM_CBANK
	.align		4
        /*0068*/ 	.byte	0x04, 0x0a
        /*006a*/ 	.short	(.L_20 - .L_19)
	.align		4
.L_19:
        /*006c*/ 	.word	index@(.nv.constant0._Z20matrixFactorMultiplyPfiii)
        /*0070*/ 	.short	0x0380
        /*0072*/ 	.short	0x0014


	//----- nvinfo : EIATTR_SW_WAR
	.align		4
.L_20:
        /*0074*/ 	.byte	0x04, 0x36
        /*0076*/ 	.short	(.L_22 - .L_21)
.L_21:
        /*0078*/ 	.word	0x00000008
.L_22:


//--------------------- .nv.callgraph             --------------------------
	.section	.nv.callgraph,"",@"SHT_CUDA_CALLGRAPH"
	.align	4
	.sectionentsize	8
	.align		4
        /*0000*/ 	.word	0x00000000
	.align		4
        /*0004*/ 	.word	0xffffffff
	.align		4
        /*0008*/ 	.word	0x00000000
	.align		4
        /*000c*/ 	.word	0xfffffffe
	.align		4
        /*0010*/ 	.word	0x00000000
	.align		4
        /*0014*/ 	.word	0xfffffffd
	.align		4
        /*0018*/ 	.word	0x00000000
	.align		4
        /*001c*/ 	.word	0xfffffffc


//--------------------- .nv.constant3             --------------------------
	.section	.nv.constant3,"a",@progbits
	.align	4
.nv.constant3:
	.type		const_factors,@object
	.size		const_factors,(.L_0 - const_factors)
const_factors:
	.zero		40
.L_0:


//--------------------- .text._Z20matrixFactorMultiplyPfiii --------------------------
	.section	.text._Z20matrixFactorMultiplyPfiii,"ax",@progbits
	.align	128
        .global         _Z20matrixFactorMultiplyPfiii
        .type           _Z20matrixFactorMultiplyPfiii,@function
        .size           _Z20matrixFactorMultiplyPfiii,(.L_x_5 - _Z20matrixFactorMultiplyPfiii)
        .other          _Z20matrixFactorMultiplyPfiii,@"STO_CUDA_ENTRY STV_DEFAULT"
_Z20matrixFactorMultiplyPfiii:
.text._Z20matrixFactorMultiplyPfiii:
[----:B------:R-:W-:Y:S01]  /*0000*/  LDC R1, c[0x0][0x37c] ;  /* 0x0000df00ff017b82 */ /* 0x000fe20000000800 */
[----:B------:R-:W0:Y:S07]  /*0010*/  S2R R0, SR_TID.X ;  /* 0x0000000000007919 */ /* 0x000e2e0000002100 */
[----:B------:R-:W0:Y:S01]  /*0020*/  S2UR UR6, SR_CTAID.X ;  /* 0x00000000000679c3 */ /* 0x000e220000002500 */
[----:B------:R-:W1:Y:S07]  /*0030*/  LDCU.64 UR4, c[0x0][0x388] ;  /* 0x00007100ff0477ac */ /* 0x000e6e0008000a00 */
[----:B------:R-:W0:Y:S01]  /*0040*/  LDC R5, c[0x0][0x360] ;  /* 0x0000d800ff057b82 */ /* 0x000e220000000800 */
[----:B-1----:R-:W-:Y:S01]  /*0050*/  UIMAD UR4, UR5, UR4, URZ ;  /* 0x00000004050472a4 */ /* 0x002fe2000f8e02ff */
[----:B0-----:R-:W-:-:S05]  /*0060*/  IMAD R5, R5, UR6, R0 ;  /* 0x0000000605057c24 */ /* 0x001fca000f8e0200 */
[----:B------:R-:W-:-:S13]  /*0070*/  ISETP.GE.AND P0, PT, R5, UR4, PT ;  /* 0x0000000405007c0c */ /* 0x000fda000bf06270 */
[----:B------:R-:W-:Y:S05]  /*0080*/  @P0 EXIT ;  /* 0x000000000000094d */ /* 0x000fea0003800000 */
[----:B------:R-:W0:Y:S01]  /*0090*/  LDC R7, c[0x0][0x390] ;  /* 0x0000e400ff077b82 */ /* 0x000e220000000800 */
[----:B------:R-:W1:Y:S07]  /*00a0*/  LDCU.64 UR10, c[0x0][0x358] ;  /* 0x00006b00ff0a77ac */ /* 0x000e6e0008000a00 */
[----:B------:R-:W2:Y:S01]  /*00b0*/  LDC.64 R2, c[0x0][0x380] ;  /* 0x0000e000ff027b82 */ /* 0x000ea20000000a00 */
[----:B0-----:R-:W-:Y:S01]  /*00c0*/  ISETP.GE.AND P0, PT, R7, 0x1, PT ;  /* 0x000000010700780c */ /* 0x001fe20003f06270 */
[----:B--2---:R-:W-:-:S04]  /*00d0*/  IMAD.WIDE R2, R5, 0x4, R2 ;  /* 0x0000000405027825 */ /* 0x004fc800078e0202 */
[----:B------:R-:W-:-:S08]  /*00e0*/  HFMA2 R5, -RZ, RZ, 0, 0 ;  /* 0x00000000ff057431 */ /* 0x000fd000000001ff */
[----:B-1----:R-:W-:Y:S05]  /*00f0*/  @!P0 BRA `(.L_x_0) ;  /* 0x0000000000d08947 */ /* 0x002fea0003800000 */
[C---:B------:R-:W-:Y:S01]  /*0100*/  ISETP.GE.U32.AND P1, PT, R7.reuse, 0x8, PT ;  /* 0x000000080700780c */ /* 0x040fe20003f26070 */
[----:B------:R0:W5:Y:S01]  /*0110*/  LDG.E R0, desc[UR10][R2.64] ;  /* 0x0000000a02007981 */ /* 0x000162000c1e1900 */
[----:B------:R-:W-:Y:S01]  /*0120*/  LOP3.LUT R4, R7, 0x7, RZ, 0xc0, !PT ;  /* 0x0000000707047812 */ /* 0x000fe200078ec0ff */
[----:B------:R-:W-:Y:S01]  /*0130*/  IMAD.MOV.U32 R6, RZ, RZ, RZ ;  /* 0x000000ffff067224 */ /* 0x000fe200078e00ff */
[----:B------:R-:W-:Y:S02]  /*0140*/  MOV R5, RZ ;  /* 0x000000ff00057202 */ /* 0x000fe40000000f00 */
[----:B------:R-:W-:-:S07]  /*0150*/  ISETP.NE.AND P0, PT, R4, RZ, PT ;  /* 0x000000ff0400720c */ /* 0x000fce0003f05270 */
[----:B0-----:R-:W-:Y:S06]  /*0160*/  @!P1 BRA `(.L_x_1) ;  /* 0x0000000000509947 */ /* 0x001fec0003800000 */
[----:B------:R-:W-:Y:S01]  /*0170*/  LOP3.LUT R6, R7, 0x7ffffff8, RZ, 0xc0, !PT ;  /* 0x7ffffff807067812 */ /* 0x000fe200078ec0ff */
[----:B------:R-:W-:Y:S01]  /*0180*/  UMOV UR12, 0x10 ;  /* 0x00000010000c7882 */ /* 0x000fe20000000000 */
[----:B------:R-:W-:Y:S02]  /*0190*/  MOV R5, RZ ;  /* 0x000000ff00057202 */ /* 0x000fe40000000f00 */
[----:B------:R-:W-:-:S07]  /*01a0*/  IADD3 R8, PT, PT, -R6, RZ, RZ ;  /* 0x000000ff06087210 */ /* 0x000fce0007ffe1ff */
.L_x_2:
[----:B------:R-:W0:Y:S01]  /*01b0*/  LDCU.64 UR4, c[0x3][UR12+-0x10] ;  /* 0x00fffe000c0477ac */ /* 0x000e220008000a00 */
[----:B------:R-:W-:Y:S01]  /*01c0*/  VIADD R8, R8, 0x8 ;  /* 0x0000000808087836 */ /* 0x000fe20000000000 */
[----:B------:R-:W1:Y:S04]  /*01d0*/  LDCU.64 UR6, c[0x3][UR12+-0x8] ;  /* 0x00ffff000c0677ac */ /* 0x000e680008000a00 */
[----:B------:R-:W-:Y:S01]  /*01e0*/  ISETP.NE.AND P1, PT, R8, RZ, PT ;  /* 0x000000ff0800720c */ /* 0x000fe20003f25270 */
[----:B------:R-:W2:Y:S01]  /*01f0*/  LDCU.64 UR8, c[0x3][UR12] ;  /* 0x00c000000c0877ac */ /* 0x000ea20008000a00 */
[----:B0----5:R-:W-:-:S04]  /*0200*/  FFMA R5, R0, UR4, R5 ;  /* 0x0000000400057c23 */ /* 0x021fc80008000005 */
[C---:B------:R-:W-:Y:S01]  /*0210*/  FFMA R5, R0.reuse, UR5, R5 ;  /* 0x0000000500057c23 */ /* 0x040fe20008000005 */
[----:B------:R-:W0:Y:S03]  /*0220*/  LDCU.64 UR4, c[0x3][UR12+0x8] ;  /* 0x00c001000c0477ac */ /* 0x000e260008000a00 */
[----:B-1----:R-:W-:Y:S01]  /*0230*/  FFMA R5, R0, UR6, R5 ;  /* 0x0000000600057c23 */ /* 0x002fe20008000005 */
[----:B------:R-:W-:-:S03]  /*0240*/  UIADD3 UR12, UPT, UPT, UR12, 0x20, URZ ;  /* 0x000000200c0c7890 */ /* 0x000fc6000fffe0ff */
[----:B------:R-:W-:-:S04]  /*0250*/  FFMA R5, R0, UR7, R5 ;  /* 0x0000000700057c23 */ /* 0x000fc80008000005 */
[----:B--2---:R-:W-:-:S04]  /*0260*/  FFMA R5, R0, UR8, R5 ;  /* 0x0000000800057c23 */ /* 0x004fc80008000005 */
[----:B------:R-:W-:-:S04]  /*0270*/  FFMA R5, R0, UR9, R5 ;  /* 0x0000000900057c23 */ /* 0x000fc80008000005 */
[----:B0-----:R-:W-:-:S04]  /*0280*/  FFMA R5, R0, UR4, R5 ;  /* 0x0000000400057c23 */ /* 0x001fc80008000005 */
[----:B------:R-:W-:Y:S01]  /*0290*/  FFMA R5, R0, UR5, R5 ;  /* 0x0000000500057c23 */ /* 0x000fe20008000005 */
[----:B------:R-:W-:Y:S06]  /*02a0*/  @P1 BRA `(.L_x_2) ;  /* 0xfffffffc00c01947 */ /* 0x000fec000383ffff */
.L_x_1:
[----:B------:R-:W-:Y:S05]  /*02b0*/  @!P0 BRA `(.L_x_0) ;  /* 0x0000000000608947 */ /* 0x000fea0003800000 */
[----:B------:R-:W-:Y:S02]  /*02c0*/  ISETP.GE.U32.AND P0, PT, R4, 0x4, PT ;  /* 0x000000040400780c */ /* 0x000fe40003f06070 */
[----:B------:R-:W-:-:S04]  /*02d0*/  LOP3.LUT R12, R7, 0x3, RZ, 0xc0, !PT ;  /* 0x00000003070c7812 */ /* 0x000fc800078ec0ff */
[----:B------:R-:W-:-:S07]  /*02e0*/  ISETP.NE.AND P1, PT, R12, RZ, PT ;  /* 0x000000ff0c00720c */ /* 0x000fce0003f25270 */
[----:B------:R-:W-:Y:S06]  /*02f0*/  @!P0 BRA `(.L_x_3) ;  /* 0x0000000000208947 */ /* 0x000fec0003800000 */
[C---:B------:R-:W-:Y:S02]  /*0300*/  SHF.L.U32 R4, R6.reuse, 0x2, RZ ;  /* 0x0000000206047819 */ /* 0x040fe400000006ff */
[----:B------:R-:W-:Y:S02]  /*0310*/  IADD3 R6, PT, PT, R6, 0x4, RZ ;  /* 0x0000000406067810 */ /* 0x000fe40007ffe0ff */
[----:B------:R-:W0:Y:S08]  /*0320*/  LDC.64 R8, c[0x3][R4] ;  /* 0x00c0000004087b82 */ /* 0x000e300000000a00 */
[----:B------:R-:W1:Y:S01]  /*0330*/  LDC.64 R10, c[0x3][R4+0x8] ;  /* 0x00c00200040a7b82 */ /* 0x000e620000000a00 */
[----:B0----5:R-:W-:-:S04]  /*0340*/  FFMA R8, R0, R8, R5 ;  /* 0x0000000800087223 */ /* 0x021fc80000000005 */
[----:B------:R-:W-:-:S04]  /*0350*/  FFMA R9, R0, R9, R8 ;  /* 0x0000000900097223 */ /* 0x000fc80000000008 */
[----:B-1----:R-:W-:-:S04]  /*0360*/  FFMA R10, R0, R10, R9 ;  /* 0x0000000a000a7223 */ /* 0x002fc80000000009 */
[----:B------:R-:W-:-:S07]  /*0370*/  FFMA R5, R0, R11, R10 ;  /* 0x0000000b00057223 */ /* 0x000fce000000000a */
.L_x_3:
[----:B------:R-:W-:Y:S05]  /*0380*/  @!P1 BRA `(.L_x_0) ;  /* 0x00000000002c9947 */ /* 0x000fea0003800000 */
[----:B------:R-:W-:Y:S02]  /*0390*/  ISETP.NE.AND P0, PT, R12, 0x1, PT ;  /* 0x000000010c00780c */ /* 0x000fe40003f05270 */
[----:B------:R-:W-:-:S04]  /*03a0*/  LOP3.LUT R4, R7, 0x1, RZ, 0xc0, !PT ;  /* 0x0000000107047812 */ /* 0x000fc800078ec0ff */
[----:B------:R-:W-:-:S07]  /*03b0*/  ISETP.NE.U32.AND P1, PT, R4, 0x1, PT ;  /* 0x000000010400780c */ /* 0x000fce0003f25070 */
[C---:B------:R-:W-:Y:S01]  /*03c0*/  @P0 IMAD.SHL.U32 R4, R6.reuse, 0x4, RZ ;  /* 0x0000000406040824 */ /* 0x040fe200078e00ff */
[----:B------:R-:W-:-:S03]  /*03d0*/  @P0 IADD3 R6, PT, PT, R6, 0x2, RZ ;  /* 0x0000000206060810 */ /* 0x000fc60007ffe0ff */
[----:B------:R-:W0:Y:S02]  /*03e0*/  @P0 LDC.64 R8, c[0x3][R4] ;  /* 0x00c0000004080b82 */ /* 0x000e240000000a00 */
[----:B------:R-:W-:-:S06]  /*03f0*/  @!P1 SHF.L.U32 R6, R6, 0x2, RZ ;  /* 0x0000000206069819 */ /* 0x000fcc00000006ff */
[----:B------:R-:W1:Y:S01]  /*0400*/  @!P1 LDC R6, c[0x3][R6] ;  /* 0x00c0000006069b82 */ /* 0x000e620000000800 */
[----:B0----5:R-:W-:-:S04]  /*0410*/  @P0 FFMA R8, R0, R8, R5 ;  /* 0x0000000800080223 */ /* 0x021fc80000000005 */
[----:B------:R-:W-:-:S04]  /*0420*/  @P0 FFMA R5, R0, R9, R8 ;  /* 0x0000000900050223 */ /* 0x000fc80000000008 */
[----:B-1----:R-:W-:-:S07]  /*0430*/  @!P1 FFMA R5, R0, R6, R5 ;  /* 0x0000000600059223 */ /* 0x002fce0000000005 */
.L_x_0:
[----:B------:R-:W-:Y:S01]  /*0440*/  STG.E desc[UR10][R2.64], R5 ;  /* 0x0000000502007986 */ /* 0x000fe2000c10190a */
[----:B------:R-:W-:Y:S05]  /*0450*/  EXIT ;  /* 0x000000000000794d */ /* 0x000fea0003800000 */
.L_x_4:
[----:B------:R-:W-:-:S00]  /*0460*/  BRA `(.L_x_4) ;  /* 0xfffffffc00fc7947 */ /* 0x000fc0000383ffff */
[----:B------:R-:W-:-:S00]  /*0470*/  NOP ;  /* 0x0000000000007918 */ /* 0x000fc00000000000 */
        /* <DEDUP_REMOVED lines=8> */
.L_x_5:


//--------------------- .nv.shared.reserved.0     --------------------------
	.section	.nv.shared.reserved.0,"aw",@nobits
	.weak		__nv_reservedSMEM_offset_0_alias
	.size		__nv_reservedSMEM_offset_0_alias, 0, 64
	.other		__nv_reservedSMEM_offset_0_alias,@"STO_CUDA_RESERVED_SHARED STV_DEFAULT"
__nv_reservedSMEM_offset_0_alias:
	.zero		0
	.zero		64


//--------------------- .nv.constant0._Z20matrixFactorMultiplyPfiii --------------------------
	.section	.nv.constant0._Z20matrixFactorMultiplyPfiii,"a",@progbits
	.sectionflags	@""
	.align	4
.nv.constant0._Z20matrixFactorMultiplyPfiii:
	.zero		916


//--------------------- SYMBOLS --------------------------

	.type		.nv.reservedSmem.offset0,@object
	.size		.nv.reservedSmem.offset0,0x4
